	.headerflags	@"EF_CUDA_TEXMODE_UNIFIED EF_CUDA_64BIT_ADDRESS EF_CUDA_ACCELERATORS EF_CUDA_SM90 EF_CUDA_VIRTUAL_SM(EF_CUDA_SM90)"
	.elftype	@"ET_EXEC"


//--------------------- .nv.info                  --------------------------
	.section	.nv.info,"",@"SHT_CUDA_INFO"
	.align	4


	//----- nvinfo : EIATTR_REGCOUNT
	.align		4
        /*0000*/ 	.byte	0x04, 0x2f
        /*0002*/ 	.short	(.L_3 - .L_2)
	.align		4
.L_2:
        /*0004*/ 	.word	index@(triton_poi_fused__native_batch_norm_legit_no_training_convolution_hardtanh_23)
        /*0008*/ 	.word	0x00000014


	//----- nvinfo : EIATTR_MIN_STACK_SIZE
	.align		4
.L_3:
        /*000c*/ 	.byte	0x04, 0x12
        /*000e*/ 	.short	(.L_5 - .L_4)
	.align		4
.L_4:
        /*0010*/ 	.word	index@(triton_poi_fused__native_batch_norm_legit_no_training_convolution_hardtanh_23)
        /*0014*/ 	.word	0x00000000


	//----- nvinfo : EIATTR_FRAME_SIZE
	.align		4
.L_5:
        /*0018*/ 	.byte	0x04, 0x11
        /*001a*/ 	.short	(.L_7 - .L_6)
	.align		4
.L_6:
        /*001c*/ 	.word	index@(triton_poi_fused__native_batch_norm_legit_no_training_convolution_hardtanh_23)
        /*0020*/ 	.word	0x00000000


	//----- nvinfo : EIATTR_MIN_STACK_SIZE
	.align		4
.L_7:
        /*0024*/ 	.byte	0x04, 0x12
        /*0026*/ 	.short	(.L_9 - .L_8)
	.align		4
.L_8:
        /*0028*/ 	.word	index@(triton_poi_fused__native_batch_norm_legit_no_training_convolution_hardtanh_23)
        /*002c*/ 	.word	0x00000000
.L_9:


//--------------------- .nv.info.triton_poi_fused__native_batch_norm_legit_no_training_convolution_hardtanh_23 --------------------------
	.section	.nv.info.triton_poi_fused__native_batch_norm_legit_no_training_convolution_hardtanh_23,"",@"SHT_CUDA_INFO"
	.sectionflags	@""
	.align	4


	//----- nvinfo : EIATTR_CUDA_API_VERSION
	.align		4
        /*0000*/ 	.byte	0x04, 0x37
        /*0002*/ 	.short	(.L_11 - .L_10)
.L_10:
        /*0004*/ 	.word	0x0000007c


	//----- nvinfo : EIATTR_KPARAM_INFO
	.align		4
.L_11:
        /*0008*/ 	.byte	0x04, 0x17
        /*000a*/ 	.short	(.L_13 - .L_12)
.L_12:
        /*000c*/ 	.word	0x00000000
        /*0010*/ 	.short	0x0007
        /*0012*/ 	.short	0x0038
        /*0014*/ 	.byte	0x00, 0xf0, 0x11, 0x00


	//----- nvinfo : EIATTR_KPARAM_INFO
	.align		4
.L_13:
        /*0018*/ 	.byte	0x04, 0x17
        /*001a*/ 	.short	(.L_15 - .L_14)
.L_14:
        /*001c*/ 	.word	0x00000000
        /*0020*/ 	.short	0x0006
        /*0022*/ 	.short	0x0030
        /*0024*/ 	.byte	0x00, 0xf4, 0x21, 0x00


	//----- nvinfo : EIATTR_KPARAM_INFO
	.align		4
.L_15:
        /*0028*/ 	.byte	0x04, 0x17
        /*002a*/ 	.short	(.L_17 - .L_16)
.L_16:
        /*002c*/ 	.word	0x00000000
        /*0030*/ 	.short	0x0005
        /*0032*/ 	.short	0x0028
        /*0034*/ 	.byte	0x00, 0xf4, 0x21, 0x00


	//----- nvinfo : EIATTR_KPARAM_INFO
	.align		4
.L_17:
        /*0038*/ 	.byte	0x04, 0x17
        /*003a*/ 	.short	(.L_19 - .L_18)
.L_18:
        /*003c*/ 	.word	0x00000000
        /*0040*/ 	.short	0x0004
        /*0042*/ 	.short	0x0020
        /*0044*/ 	.byte	0x00, 0xf4, 0x21, 0x00


	//----- nvinfo : EIATTR_KPARAM_INFO
	.align		4
.L_19:
        /*0048*/ 	.byte	0x04, 0x17
        /*004a*/ 	.short	(.L_21 - .L_20)
.L_20:
        /*004c*/ 	.word	0x00000000
        /*0050*/ 	.short	0x0003
        /*0052*/ 	.short	0x0018
        /*0054*/ 	.byte	0x00, 0xf4, 0x21, 0x00


	//----- nvinfo : EIATTR_KPARAM_INFO
	.align		4
.L_21:
        /*0058*/ 	.byte	0x04, 0x17
        /*005a*/ 	.short	(.L_23 - .L_22)
.L_22:
        /*005c*/ 	.word	0x00000000
        /*0060*/ 	.short	0x0002
        /*0062*/ 	.short	0x0010
        /*0064*/ 	.byte	0x00, 0xf4, 0x21, 0x00


	//----- nvinfo : EIATTR_KPARAM_INFO
	.align		4
.L_23:
        /*0068*/ 	.byte	0x04, 0x17
        /*006a*/ 	.short	(.L_25 - .L_24)
.L_24:
        /*006c*/ 	.word	0x00000000
        /*0070*/ 	.short	0x0001
        /*0072*/ 	.short	0x0008
        /*0074*/ 	.byte	0x00, 0xf4, 0x21, 0x00


	//----- nvinfo : EIATTR_KPARAM_INFO
	.align		4
.L_25:
        /*0078*/ 	.byte	0x04, 0x17
        /*007a*/ 	.short	(.L_27 - .L_26)
.L_26:
        /*007c*/ 	.word	0x00000000
        /*0080*/ 	.short	0x0000
        /*0082*/ 	.short	0x0000
        /*0084*/ 	.byte	0x00, 0xf4, 0x21, 0x00


	//----- nvinfo : EIATTR_SPARSE_MMA_MASK
	.align		4
.L_27:
        /*0088*/ 	.byte	0x03, 0x50
        /*008a*/ 	.short	0x0000


	//----- nvinfo : EIATTR_MAXREG_COUNT
	.align		4
        /*008c*/ 	.byte	0x03, 0x1b
        /*008e*/ 	.short	0x00ff


	//----- nvinfo : EIATTR_EXIT_INSTR_OFFSETS
	.align		4
        /*0090*/ 	.byte	0x04, 0x1c
        /*0092*/ 	.short	(.L_29 - .L_28)


	//   ....[0]....
.L_28:
        /*0094*/ 	.word	0x00000410


	//----- nvinfo : EIATTR_REQNTID
	.align		4
.L_29:
        /*0098*/ 	.byte	0x04, 0x10
        /*009a*/ 	.short	(.L_31 - .L_30)
.L_30:
        /*009c*/ 	.word	0x00000100
        /*00a0*/ 	.word	0x00000001
        /*00a4*/ 	.word	0x00000001


	//----- nvinfo : EIATTR_CBANK_PARAM_SIZE
	.align		4
.L_31:
        /*00a8*/ 	.byte	0x03, 0x19
        /*00aa*/ 	.short	0x003c


	//----- nvinfo : EIATTR_PARAM_CBANK
	.align		4
        /*00ac*/ 	.byte	0x04, 0x0a
        /*00ae*/ 	.short	(.L_33 - .L_32)
	.align		4
.L_32:
        /*00b0*/ 	.word	index@(.nv.constant0.triton_poi_fused__native_batch_norm_legit_no_training_convolution_hardtanh_23)
        /*00b4*/ 	.short	0x0210
        /*00b6*/ 	.short	0x003c


	//----- nvinfo : EIATTR_SW_WAR
	.align		4
.L_33:
        /*00b8*/ 	.byte	0x04, 0x36
        /*00ba*/ 	.short	(.L_35 - .L_34)
.L_34:
        /*00bc*/ 	.word	0x00000008
.L_35:


//--------------------- .nv.callgraph             --------------------------
	.section	.nv.callgraph,"",@"SHT_CUDA_CALLGRAPH"
	.align	4
	.sectionentsize	8
	.align		4
        /*0000*/ 	.word	0x00000000
	.align		4
        /*0004*/ 	.word	0xffffffff
	.align		4
        /*0008*/ 	.word	0x00000000
	.align		4
        /*000c*/ 	.word	0xfffffffe
	.align		4
        /*0010*/ 	.word	0x00000000
	.align		4
        /*0014*/ 	.word	0xfffffffd
	.align		4
        /*0018*/ 	.word	0x00000000
	.align		4
        /*001c*/ 	.word	0xfffffffc


//--------------------- .nv.constant4             --------------------------
	.section	.nv.constant4,"a",@progbits
	.align	8
	.align		8
.nv.constant4:
        /*0000*/ 	.dword	_$_str
	.align		8
        /*0008*/ 	.dword	_$_str_$_2


//--------------------- .text.triton_poi_fused__native_batch_norm_legit_no_training_convolution_hardtanh_23 --------------------------
	.section	.text.triton_poi_fused__native_batch_norm_legit_no_training_convolution_hardtanh_23,"ax",@progbits
	.align	128
        .global         triton_poi_fused__native_batch_norm_legit_no_training_convolution_hardtanh_23
        .type           triton_poi_fused__native_batch_norm_legit_no_training_convolution_hardtanh_23,@function
        .size           triton_poi_fused__native_batch_norm_legit_no_training_convolution_hardtanh_23,(.L_x_1 - triton_poi_fused__native_batch_norm_legit_no_training_convolution_hardtanh_23)
        .other          triton_poi_fused__native_batch_norm_legit_no_training_convolution_hardtanh_23,@"STO_CUDA_ENTRY STV_DEFAULT"
triton_poi_fused__native_batch_norm_legit_no_training_convolution_hardtanh_23:
.text.triton_poi_fused__native_batch_norm_legit_no_training_convolution_hardtanh_23:
[----:B------:R-:W-:Y:S01]  /*0000*/  LDC R1, c[0x0][0x28] ;  /* 0x00000a00ff017b82 */ /* 0x000fe20000000800 */
[----:B------:R-:W1:Y:S07]  /*0010*/  S2R R0, SR_TID.X ;  /* 0x0000000000007919 */ /* 0x000e6e0000002100 */
[----:B------:R-:W2:Y:S01]  /*0020*/  LDC.64 R12, c[0x0][0x228] ;  /* 0x00008a00ff0c7b82 */ /* 0x000ea20000000a00 */
[----:B------:R-:W-:Y:S01]  /*0030*/  ULDC.64 UR4, c[0x0][0x208] ;  /* 0x0000820000047ab9 */ /* 0x000fe20000000a00 */
[----:B------:R-:W3:Y:S06]  /*0040*/  S2R R5, SR_CTAID.X ;  /* 0x0000000000057919 */ /* 0x000eec0000002500 */
[----:B------:R-:W4:Y:S08]  /*0050*/  LDC.64 R8, c[0x0][0x218] ;  /* 0x00008600ff087b82 */ /* 0x000f300000000a00 */
[----:B------:R-:W5:Y:S08]  /*0060*/  LDC.64 R10, c[0x0][0x220] ;  /* 0x00008800ff0a7b82 */ /* 0x000f700000000a00 */
[----:B------:R-:W4:Y:S01]  /*0070*/  LDC.64 R14, c[0x0][0x230] ;  /* 0x00008c00ff0e7b82 */ /* 0x000f220000000a00 */
[----:B-1----:R-:W-:Y:S01]  /*0080*/  IMAD.SHL.U32 R0, R0, 0x2, RZ ;  /* 0x0000000200007824 */ /* 0x002fe200078e00ff */
[----:B---3--:R-:W-:-:S04]  /*0090*/  SHF.R.S32.HI R3, RZ, 0x16, R5 ;  /* 0x00000016ff037819 */ /* 0x008fc80000011405 */
[----:B------:R-:W-:Y:S02]  /*00a0*/  LOP3.LUT R0, R0, 0x1fe, RZ, 0xc0, !PT ;  /* 0x000001fe00007812 */ /* 0x000fe400078ec0ff */
[----:B------:R-:W-:-:S03]  /*00b0*/  SGXT R3, R3, 0x1 ;  /* 0x000000010303781a */ /* 0x000fc60000000200 */
[----:B------:R-:W-:Y:S02]  /*00c0*/  IMAD R0, R5, 0x200, R0 ;  /* 0x0000020005007824 */ /* 0x000fe400078e0200 */
[----:B------:R-:W1:Y:S03]  /*00d0*/  LDC.64 R4, c[0x0][0x238] ;  /* 0x00008e00ff047b82 */ /* 0x000e660000000a00 */
[----:B------:R-:W-:-:S04]  /*00e0*/  LEA.HI R3, R3, R0, RZ, 0x8 ;  /* 0x0000000003037211 */ /* 0x000fc800078f40ff */
[----:B------:R-:W-:-:S04]  /*00f0*/  SHF.R.S32.HI R3, RZ, 0x8, R3 ;  /* 0x00000008ff037819 */ /* 0x000fc80000011403 */
[----:B------:R-:W-:-:S04]  /*0100*/  LEA.HI R2, R3, R3, RZ, 0x7 ;  /* 0x0000000303027211 */ /* 0x000fc800078f38ff */
[----:B------:R-:W-:-:S04]  /*0110*/  LOP3.LUT R2, R2, 0xffffff80, RZ, 0xc0, !PT ;  /* 0xffffff8002027812 */ /* 0x000fc800078ec0ff */
[----:B------:R-:W-:Y:S02]  /*0120*/  IADD3 R17, R3, -R2, RZ ;  /* 0x8000000203117210 */ /* 0x000fe40007ffe0ff */
[----:B------:R-:W3:Y:S03]  /*0130*/  LDC.64 R2, c[0x0][0x210] ;  /* 0x00008400ff027b82 */ /* 0x000ee60000000a00 */
[----:B--2---:R-:W-:-:S05]  /*0140*/  IMAD.WIDE R12, R17, 0x4, R12 ;  /* 0x00000004110c7825 */ /* 0x004fca00078e020c */
[----:B------:R2:W2:Y:S01]  /*0150*/  LDG.E.EL R16, desc[UR4][R12.64] ;  /* 0x000000040c107981 */ /* 0x0004a2000c2e1900 */
[----:B----4-:R-:W-:-:S04]  /*0160*/  IMAD.WIDE R8, R17, 0x4, R8 ;  /* 0x0000000411087825 */ /* 0x010fc800078e0208 */
[----:B-----5:R-:W-:Y:S02]  /*0170*/  IMAD.WIDE R10, R17, 0x4, R10 ;  /* 0x00000004110a7825 */ /* 0x020fe400078e020a */
[----:B------:R4:W5:Y:S04]  /*0180*/  LDG.E.EL R8, desc[UR4][R8.64] ;  /* 0x0000000408087981 */ /* 0x000968000c2e1900 */
[----:B------:R-:W5:Y:S01]  /*0190*/  LDG.E.EL R10, desc[UR4][R10.64] ;  /* 0x000000040a0a7981 */ /* 0x000f62000c2e1900 */
[----:B---3--:R-:W-:-:S05]  /*01a0*/  IMAD.WIDE R2, R0, 0x4, R2 ;  /* 0x0000000400027825 */ /* 0x008fca00078e0202 */
[----:B------:R-:W5:Y:S01]  /*01b0*/  LDG.E.64 R6, desc[UR4][R2.64] ;  /* 0x0000000402067981 */ /* 0x000f62000c1e1b00 */
[----:B0-2---:R-:W-:-:S04]  /*01c0*/  IMAD.WIDE R12, R17, 0x4, R14 ;  /* 0x00000004110c7825 */ /* 0x005fc800078e020e */
[----:B-1----:R-:W-:Y:S02]  /*01d0*/  IMAD.WIDE R4, R17, 0x4, R4 ;  /* 0x0000000411047825 */ /* 0x002fe400078e0204 */
[----:B------:R-:W2:Y:S04]  /*01e0*/  LDG.E.EL R12, desc[UR4][R12.64] ;  /* 0x000000040c0c7981 */ /* 0x000ea8000c2e1900 */
[----:B------:R0:W2:Y:S01]  /*01f0*/  LDG.E.EL R15, desc[UR4][R4.64] ;  /* 0x00000004040f7981 */ /* 0x0000a2000c2e1900 */
[----:B----4-:R-:W-:Y:S01]  /*0200*/  HFMA2.MMA R9, -RZ, RZ, 1.625, 0 ;  /* 0x3e800000ff097435 */ /* 0x010fe200000001ff */
[----:B------:R-:W-:-:S04]  /*0210*/  FADD R16, R16, 9.9999997473787516356e-06 ;  /* 0x3727c5ac10107421 */ /* 0x000fc80000000000 */
[----:B------:R-:W1:Y:S02]  /*0220*/  MUFU.SQRT R14, R16 ;  /* 0x00000010000e7308 */ /* 0x000e640000002000 */
[C---:B-1----:R-:W-:Y:S02]  /*0230*/  FSETP.GT.AND P0, PT, R14.reuse, 8.50705917302346158658e+37, PT ;  /* 0x7e8000000e00780b */ /* 0x042fe40003f04000 */
[----:B------:R-:W-:-:S11]  /*0240*/  FSETP.GEU.AND P1, PT, R14, 1.175494350822287508e-38, PT ;  /* 0x008000000e00780b */ /* 0x000fd60003f2e000 */
[----:B------:R-:W-:-:S04]  /*0250*/  @P0 FMUL R14, R14, 0.25 ;  /* 0x3e8000000e0e0820 */ /* 0x000fc80000400000 */
[----:B------:R-:W-:-:S06]  /*0260*/  @!P1 FMUL R14, R14, 16777216 ;  /* 0x4b8000000e0e9820 */ /* 0x000fcc0000400000 */
[----:B------:R-:W1:Y:S01]  /*0270*/  MUFU.RCP R14, R14 ;  /* 0x0000000e000e7308 */ /* 0x000e620000001000 */
[----:B------:R-:W-:Y:S01]  /*0280*/  FSEL R9, R9, 1, P0 ;  /* 0x3f80000009097808 */ /* 0x000fe20000000000 */
[--C-:B-----5:R-:W-:Y:S01]  /*0290*/  FADD R6, R6, R8.reuse ;  /* 0x0000000806067221 */ /* 0x120fe20000000000 */
[----:B------:R-:W-:-:S03]  /*02a0*/  FADD R7, R7, R8 ;  /* 0x0000000807077221 */ /* 0x000fc60000000000 */
[----:B------:R-:W-:Y:S01]  /*02b0*/  @!P1 FMUL R9, R9, 16777216 ;  /* 0x4b80000009099820 */ /* 0x000fe20000400000 */
[C---:B0-----:R-:W-:Y:S01]  /*02c0*/  FADD R4, -R10.reuse, R6 ;  /* 0x000000060a047221 */ /* 0x041fe20000000100 */
[----:B------:R-:W-:Y:S02]  /*02d0*/  FADD R10, -R10, R7 ;  /* 0x000000070a0a7221 */ /* 0x000fe40000000100 */
[----:B-1----:R-:W-:-:S04]  /*02e0*/  FMUL R9, R14, R9 ;  /* 0x000000090e097220 */ /* 0x002fc80000400000 */
[-C--:B------:R-:W-:Y:S01]  /*02f0*/  FMUL R8, R4, R9.reuse ;  /* 0x0000000904087220 */ /* 0x080fe20000400000 */
[----:B------:R-:W-:Y:S01]  /*0300*/  FMUL R10, R10, R9 ;  /* 0x000000090a0a7220 */ /* 0x000fe20000400000 */
[----:B------:R-:W0:Y:S02]  /*0310*/  LDC.64 R4, c[0x0][0x240] ;  /* 0x00009000ff047b82 */ /* 0x000e240000000a00 */
[C-C-:B--2---:R-:W-:Y:S01]  /*0320*/  FFMA R8, R12.reuse, R8, R15.reuse ;  /* 0x000000080c087223 */ /* 0x144fe2000000000f */
[----:B------:R-:W-:-:S04]  /*0330*/  FFMA R10, R12, R10, R15 ;  /* 0x0000000a0c0a7223 */ /* 0x000fc8000000000f */
[----:B------:R-:W-:Y:S02]  /*0340*/  FSETP.GTU.AND P0, PT, R8, RZ, PT ;  /* 0x000000ff0800720b */ /* 0x000fe40003f0c000 */
[----:B------:R-:W-:Y:S02]  /*0350*/  FSETP.GTU.AND P1, PT, R10, RZ, PT ;  /* 0x000000ff0a00720b */ /* 0x000fe40003f2c000 */
[----:B------:R-:W-:Y:S02]  /*0360*/  FSEL R8, R8, RZ, P0 ;  /* 0x000000ff08087208 */ /* 0x000fe40000000000 */
[----:B------:R-:W-:Y:S02]  /*0370*/  FSEL R9, R10, RZ, P1 ;  /* 0x000000ff0a097208 */ /* 0x000fe40000800000 */
[----:B------:R-:W-:Y:S02]  /*0380*/  FSETP.GEU.AND P2, PT, R8, 6, PT ;  /* 0x40c000000800780b */ /* 0x000fe40003f4e000 */
[----:B------:R-:W-:-:S02]  /*0390*/  FSETP.GEU.AND P3, PT, R9, 6, PT ;  /* 0x40c000000900780b */ /* 0x000fc40003f6e000 */
[----:B------:R-:W-:Y:S02]  /*03a0*/  FSETP.NAN.AND P0, PT, R8, R8, PT ;  /* 0x000000080800720b */ /* 0x000fe40003f08000 */
[----:B------:R-:W-:Y:S01]  /*03b0*/  FSETP.NAN.AND P1, PT, R9, R9, PT ;  /* 0x000000090900720b */ /* 0x000fe20003f28000 */
[----:B0-----:R-:W-:-:S06]  /*03c0*/  IMAD.WIDE R4, R0, 0x4, R4 ;  /* 0x0000000400047825 */ /* 0x001fcc00078e0204 */
[----:B------:R-:W-:Y:S02]  /*03d0*/  @P2 SEL R8, R8, 0x40c00000, P0 ;  /* 0x40c0000008082807 */ /* 0x000fe40000000000 */
[----:B------:R-:W-:Y:S01]  /*03e0*/  @P3 SEL R9, R9, 0x40c00000, P1 ;  /* 0x40c0000009093807 */ /* 0x000fe20000800000 */
[----:B------:R-:W-:Y:S04]  /*03f0*/  STG.E.64 desc[UR4][R2.64], R6 ;  /* 0x0000000602007986 */ /* 0x000fe8000c101b04 */
[----:B------:R-:W-:Y:S01]  /*0400*/  STG.E.64 desc[UR4][R4.64], R8 ;  /* 0x0000000804007986 */ /* 0x000fe2000c101b04 */
[----:B------:R-:W-:Y:S05]  /*0410*/  EXIT ;  /* 0x000000000000794d */ /* 0x000fea0003800000 */
.L_x_0:
[----:B------:R-:W-:-:S00]  /*0420*/  BRA `(.L_x_0) ;  /* 0xfffffffc00fc7947 */ /* 0x000fc0000383ffff */
[----:B------:R-:W-:-:S00]  /*0430*/  NOP ;  /* 0x0000000000007918 */ /* 0x000fc00000000000 */
        /* <DEDUP_REMOVED lines=12> */
.L_x_1:


//--------------------- .nv.global.init           --------------------------
	.section	.nv.global.init,"aw",@progbits
.nv.global.init:
	.type		_$_str,@object
	.size		_$_str,(_$_str_$_2 - _$_str)
_$_str:
        /*0000*/ 	.byte	0x5f, 0x5f, 0x43, 0x55, 0x44, 0x41, 0x5f, 0x46, 0x54, 0x5a, 0x00
	.type		_$_str_$_2,@object
	.size		_$_str_$_2,(.L_1 - _$_str_$_2)
_$_str_$_2:
        /*000b*/ 	.byte	0x5f, 0x5f, 0x43, 0x55, 0x44, 0x41, 0x5f, 0x50, 0x52, 0x45, 0x43, 0x5f, 0x53, 0x51, 0x52, 0x54
        /*001b*/ 	.byte	0x00
.L_1:


//--------------------- .nv.constant0.triton_poi_fused__native_batch_norm_legit_no_training_convolution_hardtanh_23 --------------------------
	.section	.nv.constant0.triton_poi_fused__native_batch_norm_legit_no_training_convolution_hardtanh_23,"a",@progbits
	.sectionflags	@""
	.align	4
.nv.constant0.triton_poi_fused__native_batch_norm_legit_no_training_convolution_hardtanh_23:
	.zero		588
